//
// Generated by NVIDIA NVVM Compiler
//
// Compiler Build ID: CL-36424714
// Cuda compilation tools, release 13.0, V13.0.88
// Based on NVVM 20.0.0
//

.version 9.0
.target sm_100
.address_size 64

	// .globl	_Z14hello_from_gpuv
.extern .func  (.param .b32 func_retval0) vprintf
(
	.param .b64 vprintf_param_0,
	.param .b64 vprintf_param_1
)
;
.global .align 1 .b8 $str[23] = {72, 101, 108, 108, 111, 32, 102, 114, 111, 109, 32, 116, 104, 114, 101, 97, 100, 32, 37, 100, 33, 10};

.visible .entry _Z14hello_from_gpuv()
{
	.local .align 8 .b8 	__local_depot0[8];
	.reg .b64 	%SP;
	.reg .b64 	%SPL;
	.reg .b32 	%r<7>;
	.reg .b64 	%rd<5>;

	mov.u64 	%SPL, __local_depot0;
	cvta.local.u64 	%SP, %SPL;
	add.u64 	%rd1, %SP, 0;
	add.u64 	%rd2, %SPL, 0;
	mov.u32 	%r1, %tid.x;
	mov.u32 	%r2, %ctaid.x;
	mov.u32 	%r3, %ntid.x;
	mad.lo.s32 	%r4, %r2, %r3, %r1;
	st.local.u32 	[%rd2], %r4;
	mov.u64 	%rd3, $str;
	cvta.global.u64 	%rd4, %rd3;
	{ // callseq 0, 0
	.param .b64 param0;
	st.param.b64 	[param0], %rd4;
	.param .b64 param1;
	st.param.b64 	[param1], %rd1;
	.param .b32 retval0;
	call.uni (retval0), 
	vprintf, 
	(
	param0, 
	param1
	);
	ld.param.b32 	%r5, [retval0];
	} // callseq 0
	ret;

}


// ===== COMPILED SASS (sm_100) =====

	.target	sm_100

	.elftype	@"ET_EXEC"


//--------------------- .note.nv.tkinfo           --------------------------
	.section	.note.nv.tkinfo,"",@"SHT_NOTE"
	.sectionflags	@"SHF_NOTE_NV_TKINFO"
	.tkinfo
        /*0018*/ 	.word	0x00000002
        /*0030*/ 	.string	""
        /*0030*/ 	.string	"ptxas"
        /*0030*/ 	.string	"Cuda compilation tools, release 13.0, V13.0.88"
        /*0030*/ 	.string	"Build cuda_13.0.r13.0/compiler.36424714_0"
        /*0030*/ 	.string	"-arch sm_100 -m 64 "



//--------------------- .note.nv.cuinfo           --------------------------
	.section	.note.nv.cuinfo,"",@"SHT_NOTE"
	.sectionflags	@"SHF_NOTE_NV_CUINFO"
        /*0018*/ 	.short	0x0002
        /*001a*/ 	.short	0x0064
        /*001c*/ 	.short	0x0082
	.zero		2


//--------------------- .nv.info                  --------------------------
	.section	.nv.info,"",@"SHT_CUDA_INFO"
	.align	4


	//----- nvinfo : EIATTR_REGCOUNT
	.align		4
        /*0000*/ 	.byte	0x04, 0x2f
        /*0002*/ 	.short	(.L_2 - .L_1)
	.align		4
.L_1:
        /*0004*/ 	.word	index@(_Z14hello_from_gpuv)
        /*0008*/ 	.word	0x00000018


	//----- nvinfo : EIATTR_FRAME_SIZE
	.align		4
.L_2:
        /*000c*/ 	.byte	0x04, 0x11
        /*000e*/ 	.short	(.L_4 - .L_3)
	.align		4
.L_3:
        /*0010*/ 	.word	index@(_Z14hello_from_gpuv)
        /*0014*/ 	.word	0x00000008


	//----- nvinfo : EIATTR_MIN_STACK_SIZE
	.align		4
.L_4:
        /*0018*/ 	.byte	0x04, 0x12
        /*001a*/ 	.short	(.L_6 - .L_5)
	.align		4
.L_5:
        /*001c*/ 	.word	index@(_Z14hello_from_gpuv)
        /*0020*/ 	.word	0x00000008
.L_6:


//--------------------- .nv.compat                --------------------------
	.section	.nv.compat,"",@"SHT_CUDA_COMPAT_INFO"
	.align	4
        /*0000*/ 	.byte	0x02, 0x09, 0x00, 0x00, 0x02, 0x02, 0x01, 0x00, 0x02, 0x05, 0x05, 0x00, 0x03, 0x07, 0x01, 0x01
        /*0010*/ 	.byte	0x02, 0x03, 0x00, 0x00, 0x02, 0x06, 0x01, 0x00, 0x04, 0x0b, 0x08, 0x00, 0x09, 0x00, 0x00, 0x00
        /*0020*/ 	.byte	0x00, 0x00, 0x00, 0x00


//--------------------- .nv.info._Z14hello_from_gpuv --------------------------
	.section	.nv.info._Z14hello_from_gpuv,"",@"SHT_CUDA_INFO"
	.sectionflags	@""
	.align	4


	//----- nvinfo : EIATTR_CUDA_API_VERSION
	.align		4
        /*0000*/ 	.byte	0x04, 0x37
        /*0002*/ 	.short	(.L_8 - .L_7)
.L_7:
        /*0004*/ 	.word	0x00000082


	//----- nvinfo : EIATTR_SPARSE_MMA_MASK
	.align		4
.L_8:
        /*0008*/ 	.byte	0x03, 0x50
        /*000a*/ 	.short	0x0000


	//----- nvinfo : EIATTR_MAXREG_COUNT
	.align		4
        /*000c*/ 	.byte	0x03, 0x1b
        /*000e*/ 	.short	0x00ff


	//----- nvinfo : EIATTR_EXTERNS
	.align		4
        /*0010*/ 	.byte	0x04, 0x0f
        /*0012*/ 	.short	(.L_10 - .L_9)


	//   ....[0]....
	.align		4
.L_9:
        /*0014*/ 	.word	index@(vprintf)


	//----- nvinfo : EIATTR_MERCURY_ISA_VERSION
	.align		4
.L_10:
        /*0018*/ 	.byte	0x03, 0x5f
        /*001a*/ 	.short	0x0101


	//----- nvinfo : EIATTR_VRC_CTA_INIT_COUNT
	.align		4
        /*001c*/ 	.byte	0x02, 0x4a
	.zero		1
	.zero		1


	//----- nvinfo : EIATTR_SYSCALL_OFFSETS
	.align		4
        /*0020*/ 	.byte	0x04, 0x46
        /*0022*/ 	.short	(.L_12 - .L_11)


	//   ....[0]....
.L_11:
        /*0024*/ 	.word	0x00000110


	//----- nvinfo : EIATTR_EXIT_INSTR_OFFSETS
	.align		4
.L_12:
        /*0028*/ 	.byte	0x04, 0x1c
        /*002a*/ 	.short	(.L_14 - .L_13)


	//   ....[0]....
.L_13:
        /*002c*/ 	.word	0x00000120


	//----- nvinfo : EIATTR_SW_WAR
	.align		4
.L_14:
        /*0030*/ 	.byte	0x04, 0x36
        /*0032*/ 	.short	(.L_16 - .L_15)
.L_15:
        /*0034*/ 	.word	0x00000008
.L_16:


//--------------------- .nv.callgraph             --------------------------
	.section	.nv.callgraph,"",@"SHT_CUDA_CALLGRAPH"
	.align	4
	.sectionentsize	8
	.align		4
        /*0000*/ 	.word	0x00000000
	.align		4
        /*0004*/ 	.word	0xffffffff
	.align		4
        /*0008*/ 	.word	index@(_Z14hello_from_gpuv)
	.align		4
        /*000c*/ 	.word	index@(vprintf)
	.align		4
        /*0010*/ 	.word	0x00000000
	.align		4
        /*0014*/ 	.word	0xfffffffe
	.align		4
        /*0018*/ 	.word	0x00000000
	.align		4
        /*001c*/ 	.word	0xfffffffd
	.align		4
        /*0020*/ 	.word	0x00000000
	.align		4
        /*0024*/ 	.word	0xfffffffc


//--------------------- .nv.constant4             --------------------------
	.section	.nv.constant4,"a",@progbits
	.align	8
	.align		8
.nv.constant4:
        /*0000*/ 	.dword	vprintf
	.align		8
        /*0008*/ 	.dword	$str


//--------------------- .text._Z14hello_from_gpuv --------------------------
	.section	.text._Z14hello_from_gpuv,"ax",@progbits
	.align	128
        .global         _Z14hello_from_gpuv
        .type           _Z14hello_from_gpuv,@function
        .size           _Z14hello_from_gpuv,(.L_x_2 - _Z14hello_from_gpuv)
        .other          _Z14hello_from_gpuv,@"STO_CUDA_ENTRY STV_DEFAULT"
_Z14hello_from_gpuv:
.text._Z14hello_from_gpuv:
[----:B------:R-:W0:Y:S01]  /*0000*/  LDC R1, c[0x0][0x37c] ;  /* 0x0000df00ff017b82 */ /* 0x000e220000000800 */
[----:B------:R-:W1:Y:S01]  /*0010*/  S2R R0, SR_TID.X ;  /* 0x0000000000007919 */ /* 0x000e620000002100 */
[----:B------:R-:W2:Y:S06]  /*0020*/  LDCU UR5, c[0x0][0x2fc] ;  /* 0x00005f80ff0577ac */ /* 0x000eac0008000800 */
[----:B------:R-:W1:Y:S01]  /*0030*/  S2UR UR6, SR_CTAID.X ;  /* 0x00000000000679c3 */ /* 0x000e620000002500 */
[----:B------:R-:W-:Y:S01]  /*0040*/  MOV R2, 0x0 ;  /* 0x0000000000027802 */ /* 0x000fe20000000f00 */
[----:B0-----:R-:W-:Y:S01]  /*0050*/  VIADD R1, R1, 0xfffffff8 ;  /* 0xfffffff801017836 */ /* 0x001fe20000000000 */
[----:B------:R-:W0:Y:S05]  /*0060*/  LDCU UR4, c[0x0][0x2f8] ;  /* 0x00005f00ff0477ac */ /* 0x000e2a0008000800 */
[----:B------:R-:W1:Y:S01]  /*0070*/  LDC R3, c[0x0][0x360] ;  /* 0x0000d800ff037b82 */ /* 0x000e620000000800 */
[----:B0-----:R-:W-:-:S05]  /*0080*/  IADD3 R6, P0, PT, R1, UR4, RZ ;  /* 0x0000000401067c10 */ /* 0x001fca000ff1e0ff */
[----:B--2---:R-:W-:Y:S02]  /*0090*/  IMAD.X R7, RZ, RZ, UR5, P0 ;  /* 0x00000005ff077e24 */ /* 0x004fe400080e06ff */
[----:B-1----:R-:W-:Y:S01]  /*00a0*/  IMAD R0, R3, UR6, R0 ;  /* 0x0000000603007c24 */ /* 0x002fe2000f8e0200 */
[----:B------:R-:W0:Y:S01]  /*00b0*/  LDCU.64 UR6, c[0x4][0x8] ;  /* 0x01000100ff0677ac */ /* 0x000e220008000a00 */
[----:B------:R-:W1:Y:S03]  /*00c0*/  LDC.64 R2, c[0x4][R2] ;  /* 0x0100000002027b82 */ /* 0x000e660000000a00 */
[----:B------:R2:W-:Y:S01]  /*00d0*/  STL [R1], R0 ;  /* 0x0000000001007387 */ /* 0x0005e20000100800 */
[----:B0-----:R-:W-:Y:S01]  /*00e0*/  IMAD.U32 R4, RZ, RZ, UR6 ;  /* 0x00000006ff047e24 */ /* 0x001fe2000f8e00ff */
[----:B--2---:R-:W-:-:S07]  /*00f0*/  MOV R5, UR7 ;  /* 0x0000000700057c02 */ /* 0x004fce0008000f00 */
[----:B------:R-:W-:-:S07]  /*0100*/  LEPC R20, `(.L_x_0) ;  /* 0x000000001014794e */ /* 0x000fce0000000000 */
[----:B-1----:R-:W-:Y:S05]  /*0110*/  CALL.ABS.NOINC R2 ;  /* 0x0000000002007343 */ /* 0x002fea0003c00000 */
.L_x_0:
[----:B------:R-:W-:Y:S05]  /*0120*/  EXIT ;  /* 0x000000000000794d */ /* 0x000fea0003800000 */
.L_x_1:
[----:B------:R-:W-:-:S00]  /*0130*/  BRA `(.L_x_1) ;  /* 0xfffffffc00fc7947 */ /* 0x000fc0000383ffff */
[----:B------:R-:W-:-:S00]  /*0140*/  NOP ;  /* 0x0000000000007918 */ /* 0x000fc00000000000 */
        /* <DEDUP_REMOVED lines=11> */
.L_x_2:


//--------------------- .nv.global.init           --------------------------
	.section	.nv.global.init,"aw",@progbits
.nv.global.init:
	.type		$str,@object
	.size		$str,(.L_0 - $str)
$str:
        /*0000*/ 	.byte	0x48, 0x65, 0x6c, 0x6c, 0x6f, 0x20, 0x66, 0x72, 0x6f, 0x6d, 0x20, 0x74, 0x68, 0x72, 0x65, 0x61
        /*0010*/ 	.byte	0x64, 0x20, 0x25, 0x64, 0x21, 0x0a, 0x00
.L_0:


//--------------------- .nv.shared.reserved.0     --------------------------
	.section	.nv.shared.reserved.0,"aw",@nobits
	.weak		__nv_reservedSMEM_offset_0_alias
	.size		__nv_reservedSMEM_offset_0_alias, 0, 64
	.other		__nv_reservedSMEM_offset_0_alias,@"STO_CUDA_RESERVED_SHARED STV_DEFAULT"
__nv_reservedSMEM_offset_0_alias:
	.zero		0
	.zero		64


//--------------------- .nv.constant0._Z14hello_from_gpuv --------------------------
	.section	.nv.constant0._Z14hello_from_gpuv,"a",@progbits
	.sectionflags	@""
	.align	4
.nv.constant0._Z14hello_from_gpuv:
	.zero		896


//--------------------- SYMBOLS --------------------------

	.type		.nv.reservedSmem.offset0,@object
	.size		.nv.reservedSmem.offset0,0x4
	.type		vprintf,@function
